//
// Generated by NVIDIA NVVM Compiler
//
// Compiler Build ID: CL-36424714
// Cuda compilation tools, release 13.0, V13.0.88
// Based on NVVM 20.0.0
//

.version 9.0
.target sm_100
.address_size 64

	// .globl	_Z4maskPcS_Piii

.visible .entry _Z4maskPcS_Piii(
	.param .u64 .ptr .align 1 _Z4maskPcS_Piii_param_0,
	.param .u64 .ptr .align 1 _Z4maskPcS_Piii_param_1,
	.param .u64 .ptr .align 1 _Z4maskPcS_Piii_param_2,
	.param .u32 _Z4maskPcS_Piii_param_3,
	.param .u32 _Z4maskPcS_Piii_param_4
)
{
	.reg .pred 	%p<26>;
	.reg .b16 	%rs<31>;
	.reg .b32 	%r<104>;
	.reg .b64 	%rd<42>;

	ld.param.u64 	%rd7, [_Z4maskPcS_Piii_param_0];
	ld.param.u64 	%rd9, [_Z4maskPcS_Piii_param_1];
	ld.param.u64 	%rd8, [_Z4maskPcS_Piii_param_2];
	ld.param.u32 	%r36, [_Z4maskPcS_Piii_param_3];
	ld.param.u32 	%r37, [_Z4maskPcS_Piii_param_4];
	cvta.to.global.u64 	%rd1, %rd9;
	mov.u32 	%r38, %ctaid.x;
	mov.u32 	%r39, %ntid.x;
	mov.u32 	%r40, %tid.x;
	mad.lo.s32 	%r1, %r38, %r39, %r40;
	mov.u32 	%r41, %ctaid.y;
	mov.u32 	%r42, %ntid.y;
	mov.u32 	%r43, %tid.y;
	mad.lo.s32 	%r44, %r41, %r42, %r43;
	sub.s32 	%r45, %r36, %r37;
	max.s32 	%r46, %r1, %r44;
	setp.ge.s32 	%p1, %r46, %r45;
	@%p1 bra 	$L__BB0_16;
	cvta.to.global.u64 	%rd2, %rd7;
	mad.lo.s32 	%r48, %r36, %r1, %r44;
	cvt.s64.s32 	%rd3, %r48;
	setp.lt.s32 	%p2, %r37, 1;
	mov.b32 	%r102, 0;
	@%p2 bra 	$L__BB0_15;
	and.b32  	%r4, %r37, 7;
	and.b32  	%r5, %r37, 3;
	and.b32  	%r6, %r37, 2147483640;
	and.b32  	%r7, %r37, 1;
	neg.s32 	%r8, %r6;
	mov.b32 	%r102, 0;
	mov.u32 	%r89, %r102;
$L__BB0_3:
	setp.lt.u32 	%p3, %r37, 8;
	mul.lo.s32 	%r11, %r89, %r36;
	mul.lo.s32 	%r12, %r89, %r37;
	mov.b32 	%r98, 0;
	@%p3 bra 	$L__BB0_6;
	cvt.u64.u32 	%rd10, %r12;
	add.s64 	%rd11, %rd1, %rd10;
	add.s64 	%rd41, %rd11, 3;
	mov.u32 	%r90, %r11;
	mov.u32 	%r91, %r8;
$L__BB0_5:
	.pragma "nounroll";
	cvt.s64.s32 	%rd12, %r90;
	add.s64 	%rd13, %rd3, %rd2;
	add.s64 	%rd14, %rd13, %rd12;
	ld.global.u8 	%rs1, [%rd14];
	ld.global.u8 	%rs2, [%rd41+-3];
	setp.eq.s16 	%p4, %rs1, %rs2;
	selp.u32 	%r52, 1, 0, %p4;
	add.s32 	%r53, %r102, %r52;
	ld.global.u8 	%rs3, [%rd14+1];
	ld.global.u8 	%rs4, [%rd41+-2];
	setp.eq.s16 	%p5, %rs3, %rs4;
	selp.u32 	%r54, 1, 0, %p5;
	add.s32 	%r55, %r53, %r54;
	ld.global.u8 	%rs5, [%rd14+2];
	ld.global.u8 	%rs6, [%rd41+-1];
	setp.eq.s16 	%p6, %rs5, %rs6;
	selp.u32 	%r56, 1, 0, %p6;
	add.s32 	%r57, %r55, %r56;
	ld.global.u8 	%rs7, [%rd14+3];
	ld.global.u8 	%rs8, [%rd41];
	setp.eq.s16 	%p7, %rs7, %rs8;
	selp.u32 	%r58, 1, 0, %p7;
	add.s32 	%r59, %r57, %r58;
	ld.global.u8 	%rs9, [%rd14+4];
	ld.global.u8 	%rs10, [%rd41+1];
	setp.eq.s16 	%p8, %rs9, %rs10;
	selp.u32 	%r60, 1, 0, %p8;
	add.s32 	%r61, %r59, %r60;
	ld.global.u8 	%rs11, [%rd14+5];
	ld.global.u8 	%rs12, [%rd41+2];
	setp.eq.s16 	%p9, %rs11, %rs12;
	selp.u32 	%r62, 1, 0, %p9;
	add.s32 	%r63, %r61, %r62;
	ld.global.u8 	%rs13, [%rd14+6];
	ld.global.u8 	%rs14, [%rd41+3];
	setp.eq.s16 	%p10, %rs13, %rs14;
	selp.u32 	%r64, 1, 0, %p10;
	add.s32 	%r65, %r63, %r64;
	ld.global.u8 	%rs15, [%rd14+7];
	ld.global.u8 	%rs16, [%rd41+4];
	setp.eq.s16 	%p11, %rs15, %rs16;
	selp.u32 	%r66, 1, 0, %p11;
	add.s32 	%r102, %r65, %r66;
	add.s32 	%r91, %r91, 8;
	add.s32 	%r90, %r90, 8;
	add.s64 	%rd41, %rd41, 8;
	setp.ne.s32 	%p12, %r91, 0;
	mov.u32 	%r98, %r6;
	@%p12 bra 	$L__BB0_5;
$L__BB0_6:
	setp.eq.s32 	%p13, %r4, 0;
	@%p13 bra 	$L__BB0_14;
	add.s32 	%r68, %r4, -1;
	setp.lt.u32 	%p14, %r68, 3;
	@%p14 bra 	$L__BB0_9;
	add.s32 	%r69, %r98, %r11;
	cvt.s64.s32 	%rd15, %r69;
	add.s64 	%rd16, %rd15, %rd3;
	add.s64 	%rd17, %rd2, %rd16;
	ld.global.u8 	%rs17, [%rd17];
	add.s32 	%r70, %r98, %r12;
	cvt.u64.u32 	%rd18, %r70;
	add.s64 	%rd19, %rd1, %rd18;
	ld.global.u8 	%rs18, [%rd19];
	setp.eq.s16 	%p15, %rs17, %rs18;
	selp.u32 	%r71, 1, 0, %p15;
	add.s32 	%r72, %r102, %r71;
	ld.global.u8 	%rs19, [%rd17+1];
	cvt.u64.u32 	%rd20, %r12;
	cvt.u64.u32 	%rd21, %r98;
	add.s64 	%rd22, %rd21, %rd20;
	add.s64 	%rd23, %rd1, %rd22;
	ld.global.u8 	%rs20, [%rd23+1];
	setp.eq.s16 	%p16, %rs19, %rs20;
	selp.u32 	%r73, 1, 0, %p16;
	add.s32 	%r74, %r72, %r73;
	ld.global.u8 	%rs21, [%rd17+2];
	ld.global.u8 	%rs22, [%rd23+2];
	setp.eq.s16 	%p17, %rs21, %rs22;
	selp.u32 	%r75, 1, 0, %p17;
	add.s32 	%r76, %r74, %r75;
	ld.global.u8 	%rs23, [%rd17+3];
	ld.global.u8 	%rs24, [%rd23+3];
	setp.eq.s16 	%p18, %rs23, %rs24;
	selp.u32 	%r77, 1, 0, %p18;
	add.s32 	%r102, %r76, %r77;
	add.s32 	%r98, %r98, 4;
$L__BB0_9:
	setp.eq.s32 	%p19, %r5, 0;
	@%p19 bra 	$L__BB0_14;
	setp.eq.s32 	%p20, %r5, 1;
	@%p20 bra 	$L__BB0_12;
	add.s32 	%r79, %r98, %r11;
	cvt.s64.s32 	%rd24, %r79;
	add.s64 	%rd25, %rd24, %rd3;
	add.s64 	%rd26, %rd2, %rd25;
	ld.global.u8 	%rs25, [%rd26];
	add.s32 	%r80, %r98, %r12;
	cvt.u64.u32 	%rd27, %r80;
	add.s64 	%rd28, %rd1, %rd27;
	ld.global.u8 	%rs26, [%rd28];
	setp.eq.s16 	%p21, %rs25, %rs26;
	selp.u32 	%r81, 1, 0, %p21;
	add.s32 	%r82, %r102, %r81;
	ld.global.u8 	%rs27, [%rd26+1];
	cvt.u64.u32 	%rd29, %r12;
	cvt.u64.u32 	%rd30, %r98;
	add.s64 	%rd31, %rd30, %rd29;
	add.s64 	%rd32, %rd1, %rd31;
	ld.global.u8 	%rs28, [%rd32+1];
	setp.eq.s16 	%p22, %rs27, %rs28;
	selp.u32 	%r83, 1, 0, %p22;
	add.s32 	%r102, %r82, %r83;
	add.s32 	%r98, %r98, 2;
$L__BB0_12:
	setp.eq.s32 	%p23, %r7, 0;
	@%p23 bra 	$L__BB0_14;
	add.s32 	%r84, %r98, %r11;
	cvt.s64.s32 	%rd33, %r84;
	add.s64 	%rd34, %rd33, %rd3;
	add.s64 	%rd35, %rd2, %rd34;
	ld.global.u8 	%rs29, [%rd35];
	add.s32 	%r85, %r98, %r12;
	cvt.u64.u32 	%rd36, %r85;
	add.s64 	%rd37, %rd1, %rd36;
	ld.global.u8 	%rs30, [%rd37];
	setp.eq.s16 	%p24, %rs29, %rs30;
	selp.u32 	%r86, 1, 0, %p24;
	add.s32 	%r102, %r102, %r86;
$L__BB0_14:
	add.s32 	%r89, %r89, 1;
	setp.ne.s32 	%p25, %r89, %r37;
	@%p25 bra 	$L__BB0_3;
$L__BB0_15:
	mad.lo.s32 	%r87, %r45, %r1, %r44;
	cvta.to.global.u64 	%rd38, %rd8;
	mul.wide.s32 	%rd39, %r87, 4;
	add.s64 	%rd40, %rd38, %rd39;
	st.global.u32 	[%rd40], %r102;
$L__BB0_16:
	ret;

}


// ===== COMPILED SASS (sm_100) =====

	.target	sm_100

	.elftype	@"ET_EXEC"


//--------------------- .note.nv.tkinfo           --------------------------
	.section	.note.nv.tkinfo,"",@"SHT_NOTE"
	.sectionflags	@"SHF_NOTE_NV_TKINFO"
	.tkinfo
        /*0018*/ 	.word	0x00000002
        /*0030*/ 	.string	""
        /*0030*/ 	.string	"ptxas"
        /*0030*/ 	.string	"Cuda compilation tools, release 13.0, V13.0.88"
        /*0030*/ 	.string	"Build cuda_13.0.r13.0/compiler.36424714_0"
        /*0030*/ 	.string	"-arch sm_100 -m 64 "



//--------------------- .note.nv.cuinfo           --------------------------
	.section	.note.nv.cuinfo,"",@"SHT_NOTE"
	.sectionflags	@"SHF_NOTE_NV_CUINFO"
        /*0018*/ 	.short	0x0002
        /*001a*/ 	.short	0x0064
        /*001c*/ 	.short	0x0082
	.zero		2


//--------------------- .nv.info                  --------------------------
	.section	.nv.info,"",@"SHT_CUDA_INFO"
	.align	4


	//----- nvinfo : EIATTR_REGCOUNT
	.align		4
        /*0000*/ 	.byte	0x04, 0x2f
        /*0002*/ 	.short	(.L_1 - .L_0)
	.align		4
.L_0:
        /*0004*/ 	.word	index@(_Z4maskPcS_Piii)
        /*0008*/ 	.word	0x0000001f


	//----- nvinfo : EIATTR_FRAME_SIZE
	.align		4
.L_1:
        /*000c*/ 	.byte	0x04, 0x11
        /*000e*/ 	.short	(.L_3 - .L_2)
	.align		4
.L_2:
        /*0010*/ 	.word	index@(_Z4maskPcS_Piii)
        /*0014*/ 	.word	0x00000000


	//----- nvinfo : EIATTR_MIN_STACK_SIZE
	.align		4
.L_3:
        /*0018*/ 	.byte	0x04, 0x12
        /*001a*/ 	.short	(.L_5 - .L_4)
	.align		4
.L_4:
        /*001c*/ 	.word	index@(_Z4maskPcS_Piii)
        /*0020*/ 	.word	0x00000000
.L_5:


//--------------------- .nv.compat                --------------------------
	.section	.nv.compat,"",@"SHT_CUDA_COMPAT_INFO"
	.align	4
        /*0000*/ 	.byte	0x02, 0x09, 0x00, 0x00, 0x02, 0x02, 0x01, 0x00, 0x02, 0x05, 0x05, 0x00, 0x03, 0x07, 0x01, 0x01
        /*0010*/ 	.byte	0x02, 0x03, 0x00, 0x00, 0x02, 0x06, 0x01, 0x00, 0x04, 0x0b, 0x08, 0x00, 0x09, 0x00, 0x00, 0x00
        /*0020*/ 	.byte	0x00, 0x00, 0x00, 0x00


//--------------------- .nv.info._Z4maskPcS_Piii  --------------------------
	.section	.nv.info._Z4maskPcS_Piii,"",@"SHT_CUDA_INFO"
	.sectionflags	@""
	.align	4


	//----- nvinfo : EIATTR_CUDA_API_VERSION
	.align		4
        /*0000*/ 	.byte	0x04, 0x37
        /*0002*/ 	.short	(.L_7 - .L_6)
.L_6:
        /*0004*/ 	.word	0x00000082


	//----- nvinfo : EIATTR_KPARAM_INFO
	.align		4
.L_7:
        /*0008*/ 	.byte	0x04, 0x17
        /*000a*/ 	.short	(.L_9 - .L_8)
.L_8:
        /*000c*/ 	.word	0x00000000
        /*0010*/ 	.short	0x0004
        /*0012*/ 	.short	0x001c
        /*0014*/ 	.byte	0x00, 0xf0, 0x11, 0x00


	//----- nvinfo : EIATTR_KPARAM_INFO
	.align		4
.L_9:
        /*0018*/ 	.byte	0x04, 0x17
        /*001a*/ 	.short	(.L_11 - .L_10)
.L_10:
        /*001c*/ 	.word	0x00000000
        /*0020*/ 	.short	0x0003
        /*0022*/ 	.short	0x0018
        /*0024*/ 	.byte	0x00, 0xf0, 0x11, 0x00


	//----- nvinfo : EIATTR_KPARAM_INFO
	.align		4
.L_11:
        /*0028*/ 	.byte	0x04, 0x17
        /*002a*/ 	.short	(.L_13 - .L_12)
.L_12:
        /*002c*/ 	.word	0x00000000
        /*0030*/ 	.short	0x0002
        /*0032*/ 	.short	0x0010
        /*0034*/ 	.byte	0x00, 0xf5, 0x21, 0x00


	//----- nvinfo : EIATTR_KPARAM_INFO
	.align		4
.L_13:
        /*0038*/ 	.byte	0x04, 0x17
        /*003a*/ 	.short	(.L_15 - .L_14)
.L_14:
        /*003c*/ 	.word	0x00000000
        /*0040*/ 	.short	0x0001
        /*0042*/ 	.short	0x0008
        /*0044*/ 	.byte	0x00, 0xf5, 0x21, 0x00


	//----- nvinfo : EIATTR_KPARAM_INFO
	.align		4
.L_15:
        /*0048*/ 	.byte	0x04, 0x17
        /*004a*/ 	.short	(.L_17 - .L_16)
.L_16:
        /*004c*/ 	.word	0x00000000
        /*0050*/ 	.short	0x0000
        /*0052*/ 	.short	0x0000
        /*0054*/ 	.byte	0x00, 0xf5, 0x21, 0x00


	//----- nvinfo : EIATTR_SPARSE_MMA_MASK
	.align		4
.L_17:
        /*0058*/ 	.byte	0x03, 0x50
        /*005a*/ 	.short	0x0000


	//----- nvinfo : EIATTR_MAXREG_COUNT
	.align		4
        /*005c*/ 	.byte	0x03, 0x1b
        /*005e*/ 	.short	0x00ff


	//----- nvinfo : EIATTR_MERCURY_ISA_VERSION
	.align		4
        /*0060*/ 	.byte	0x03, 0x5f
        /*0062*/ 	.short	0x0101


	//----- nvinfo : EIATTR_VRC_CTA_INIT_COUNT
	.align		4
        /*0064*/ 	.byte	0x02, 0x4a
	.zero		1
	.zero		1


	//----- nvinfo : EIATTR_EXIT_INSTR_OFFSETS
	.align		4
        /*0068*/ 	.byte	0x04, 0x1c
        /*006a*/ 	.short	(.L_19 - .L_18)


	//   ....[0]....
.L_18:
        /*006c*/ 	.word	0x000000d0


	//   ....[1]....
        /*0070*/ 	.word	0x00000b10


	//----- nvinfo : EIATTR_CBANK_PARAM_SIZE
	.align		4
.L_19:
        /*0074*/ 	.byte	0x03, 0x19
        /*0076*/ 	.short	0x0020


	//----- nvinfo : EIATTR_PARAM_CBANK
	.align		4
        /*0078*/ 	.byte	0x04, 0x0a
        /*007a*/ 	.short	(.L_21 - .L_20)
	.align		4
.L_20:
        /*007c*/ 	.word	index@(.nv.constant0._Z4maskPcS_Piii)
        /*0080*/ 	.short	0x0380
        /*0082*/ 	.short	0x0020


	//----- nvinfo : EIATTR_SW_WAR
	.align		4
.L_21:
        /*0084*/ 	.byte	0x04, 0x36
        /*0086*/ 	.short	(.L_23 - .L_22)
.L_22:
        /*0088*/ 	.word	0x00000008
.L_23:


//--------------------- .nv.callgraph             --------------------------
	.section	.nv.callgraph,"",@"SHT_CUDA_CALLGRAPH"
	.align	4
	.sectionentsize	8
	.align		4
        /*0000*/ 	.word	0x00000000
	.align		4
        /*0004*/ 	.word	0xffffffff
	.align		4
        /*0008*/ 	.word	0x00000000
	.align		4
        /*000c*/ 	.word	0xfffffffe
	.align		4
        /*0010*/ 	.word	0x00000000
	.align		4
        /*0014*/ 	.word	0xfffffffd
	.align		4
        /*0018*/ 	.word	0x00000000
	.align		4
        /*001c*/ 	.word	0xfffffffc


//--------------------- .text._Z4maskPcS_Piii     --------------------------
	.section	.text._Z4maskPcS_Piii,"ax",@progbits
	.align	128
        .global         _Z4maskPcS_Piii
        .type           _Z4maskPcS_Piii,@function
        .size           _Z4maskPcS_Piii,(.L_x_8 - _Z4maskPcS_Piii)
        .other          _Z4maskPcS_Piii,@"STO_CUDA_ENTRY STV_DEFAULT"
_Z4maskPcS_Piii:
.text._Z4maskPcS_Piii:
[----:B------:R-:W-:Y:S01]  /*0000*/  LDC R1, c[0x0][0x37c] ;  /* 0x0000df00ff017b82 */ /* 0x000fe20000000800 */
[----:B------:R-:W0:Y:S07]  /*0010*/  S2R R3, SR_TID.X ;  /* 0x0000000000037919 */ /* 0x000e2e0000002100 */
[----:B------:R-:W0:Y:S01]  /*0020*/  LDC R0, c[0x0][0x360] ;  /* 0x0000d800ff007b82 */ /* 0x000e220000000800 */
[----:B------:R-:W1:Y:S01]  /*0030*/  LDCU.64 UR16, c[0x0][0x398] ;  /* 0x00007300ff1077ac */ /* 0x000e620008000a00 */
[----:B------:R-:W2:Y:S06]  /*0040*/  S2R R2, SR_TID.Y ;  /* 0x0000000000027919 */ /* 0x000eac0000002200 */
[----:B------:R-:W0:Y:S08]  /*0050*/  S2UR UR4, SR_CTAID.X ;  /* 0x00000000000479c3 */ /* 0x000e300000002500 */
[----:B------:R-:W2:Y:S01]  /*0060*/  S2UR UR5, SR_CTAID.Y ;  /* 0x00000000000579c3 */ /* 0x000ea20000002600 */
[----:B-1----:R-:W-:-:S07]  /*0070*/  UIADD3 UR10, UPT, UPT, UR16, -UR17, URZ ;  /* 0x80000011100a7290 */ /* 0x002fce000fffe0ff */
[----:B------:R-:W2:Y:S01]  /*0080*/  LDC R7, c[0x0][0x364] ;  /* 0x0000d900ff077b82 */ /* 0x000ea20000000800 */
[----:B0-----:R-:W-:Y:S02]  /*0090*/  IMAD R0, R0, UR4, R3 ;  /* 0x0000000400007c24 */ /* 0x001fe4000f8e0203 */
[----:B--2---:R-:W-:-:S05]  /*00a0*/  IMAD R7, R7, UR5, R2 ;  /* 0x0000000507077c24 */ /* 0x004fca000f8e0202 */
[----:B------:R-:W-:-:S04]  /*00b0*/  VIMNMX R2, PT, PT, R0, R7, !PT ;  /* 0x0000000700027248 */ /* 0x000fc80007fe0100 */
[----:B------:R-:W-:-:S13]  /*00c0*/  ISETP.GE.AND P0, PT, R2, UR10, PT ;  /* 0x0000000a02007c0c */ /* 0x000fda000bf06270 */
[----:B------:R-:W-:Y:S05]  /*00d0*/  @P0 EXIT ;  /* 0x000000000000094d */ /* 0x000fea0003800000 */
[----:B------:R-:W-:Y:S01]  /*00e0*/  UISETP.GE.AND UP0, UPT, UR17, 0x1, UPT ;  /* 0x000000011100788c */ /* 0x000fe2000bf06270 */
[----:B------:R-:W-:Y:S01]  /*00f0*/  IMAD.MOV.U32 R8, RZ, RZ, RZ ;  /* 0x000000ffff087224 */ /* 0x000fe200078e00ff */
[----:B------:R-:W0:Y:S07]  /*0100*/  LDCU.64 UR14, c[0x0][0x358] ;  /* 0x00006b00ff0e77ac */ /* 0x000e2e0008000a00 */
[----:B------:R-:W-:Y:S05]  /*0110*/  BRA.U !UP0, `(.L_x_0) ;  /* 0x00000009086c7547 */ /* 0x000fea000b800000 */
[----:B------:R-:W-:Y:S01]  /*0120*/  IMAD R9, R0, UR16, R7 ;  /* 0x0000001000097c24 */ /* 0x000fe2000f8e0207 */
[----:B------:R-:W-:Y:S01]  /*0130*/  ULOP3.LUT UR13, UR17, 0x7ffffff8, URZ, 0xc0, !UPT ;  /* 0x7ffffff8110d7892 */ /* 0x000fe2000f8ec0ff */
[----:B------:R-:W-:Y:S01]  /*0140*/  IMAD.MOV.U32 R8, RZ, RZ, RZ ;  /* 0x000000ffff087224 */ /* 0x000fe200078e00ff */
[----:B------:R-:W-:Y:S02]  /*0150*/  ULOP3.LUT UR11, UR17, 0x7, URZ, 0xc0, !UPT ;  /* 0x00000007110b7892 */ /* 0x000fe4000f8ec0ff */
[----:B------:R-:W-:Y:S01]  /*0160*/  SHF.R.S32.HI R6, RZ, 0x1f, R9 ;  /* 0x0000001fff067819 */ /* 0x000fe20000011409 */
[----:B------:R-:W-:Y:S02]  /*0170*/  ULOP3.LUT UR12, UR17, 0x3, URZ, 0xc0, !UPT ;  /* 0x00000003110c7892 */ /* 0x000fe4000f8ec0ff */
[----:B------:R-:W-:Y:S01]  /*0180*/  UIADD3 UR7, UPT, UPT, -UR13, URZ, URZ ;  /* 0x000000ff0d077290 */ /* 0x000fe2000fffe1ff */
[----:B------:R-:W-:-:S11]  /*0190*/  UMOV UR4, URZ ;  /* 0x000000ff00047c82 */ /* 0x000fd60008000000 */
.L_x_6:
[----:B------:R-:W1:Y:S01]  /*01a0*/  LDCU.64 UR8, c[0x0][0x398] ;  /* 0x00007300ff0877ac */ /* 0x000e620008000a00 */
[----:B------:R-:W-:Y:S01]  /*01b0*/  IMAD.MOV.U32 R5, RZ, RZ, RZ ;  /* 0x000000ffff057224 */ /* 0x000fe200078e00ff */
[----:B-1----:R-:W-:Y:S02]  /*01c0*/  UISETP.GE.U32.AND UP1, UPT, UR9, 0x8, UPT ;  /* 0x000000080900788c */ /* 0x002fe4000bf26070 */
[----:B------:R-:W-:Y:S02]  /*01d0*/  UIMAD UR8, UR4, UR8, URZ ;  /* 0x00000008040872a4 */ /* 0x000fe4000f8e02ff */
[----:B------:R-:W-:Y:S02]  /*01e0*/  UIMAD UR18, UR4, UR9, URZ ;  /* 0x00000009041272a4 */ /* 0x000fe4000f8e02ff */
[----:B------:R-:W-:-:S04]  /*01f0*/  UIADD3 UR4, UPT, UPT, UR4, 0x1, URZ ;  /* 0x0000000104047890 */ /* 0x000fc8000fffe0ff */
[----:B------:R-:W-:Y:S01]  /*0200*/  UISETP.NE.AND UP0, UPT, UR4, UR9, UPT ;  /* 0x000000090400728c */ /* 0x000fe2000bf05270 */
[----:B------:R-:W-:Y:S10]  /*0210*/  BRA.U !UP1, `(.L_x_1) ;  /* 0x0000000109ec7547 */ /* 0x000ff4000b800000 */
[----:B------:R-:W1:Y:S01]  /*0220*/  LDCU.128 UR20, c[0x0][0x380] ;  /* 0x00007000ff1477ac */ /* 0x000e620008000c00 */
[----:B------:R-:W-:Y:S01]  /*0230*/  IMAD.U32 R12, RZ, RZ, UR8 ;  /* 0x00000008ff0c7e24 */ /* 0x000fe2000f8e00ff */
[----:B-1----:R-:W-:Y:S01]  /*0240*/  UIADD3 UR5, UP1, UPT, UR18, UR22, URZ ;  /* 0x0000001612057290 */ /* 0x002fe2000ff3e0ff */
[----:B------:R-:W-:-:S03]  /*0250*/  IADD3 R10, P0, PT, R9, UR20, RZ ;  /* 0x00000014090a7c10 */ /* 0x000fc6000ff1e0ff */
[----:B------:R-:W-:Y:S01]  /*0260*/  UIADD3 UR5, UP2, UPT, UR5, 0x3, URZ ;  /* 0x0000000305057890 */ /* 0x000fe2000ff5e0ff */
[----:B------:R-:W-:-:S03]  /*0270*/  IADD3.X R11, PT, PT, R6, UR21, RZ, P0, !PT ;  /* 0x00000015060b7c10 */ /* 0x000fc600087fe4ff */
[----:B------:R-:W-:Y:S02]  /*0280*/  UIADD3.X UR6, UPT, UPT, URZ, URZ, UR23, UP2, UP1 ;  /* 0x000000ffff067290 */ /* 0x000fe400097e2417 */
[----:B------:R-:W-:Y:S01]  /*0290*/  IMAD.U32 R2, RZ, RZ, UR5 ;  /* 0x00000005ff027e24 */ /* 0x000fe2000f8e00ff */
[----:B------:R-:W-:-:S03]  /*02a0*/  UMOV UR5, UR7 ;  /* 0x0000000700057c82 */ /* 0x000fc60008000000 */
[----:B------:R-:W-:-:S07]  /*02b0*/  MOV R3, UR6 ;  /* 0x0000000600037c02 */ /* 0x000fce0008000f00 */
.L_x_2:
[C---:B------:R-:W-:Y:S01]  /*02c0*/  IADD3 R4, P0, PT, R12.reuse, R10, RZ ;  /* 0x0000000a0c047210 */ /* 0x040fe20007f1e0ff */
[----:B0-----:R-:W2:Y:S03]  /*02d0*/  LDG.E.U8 R24, desc[UR14][R2.64+-0x3] ;  /* 0xfffffd0e02187981 */ /* 0x001ea6000c1e1100 */
[----:B------:R-:W-:Y:S01]  /*02e0*/  LEA.HI.X.SX32 R5, R12, R11, 0x1, P0 ;  /* 0x0000000b0c057211 */ /* 0x000fe200000f0eff */
[----:B------:R-:W3:Y:S04]  /*02f0*/  LDG.E.U8 R26, desc[UR14][R2.64+-0x2] ;  /* 0xfffffe0e021a7981 */ /* 0x000ee8000c1e1100 */
[----:B------:R-:W2:Y:S04]  /*0300*/  LDG.E.U8 R23, desc[UR14][R4.64] ;  /* 0x0000000e04177981 */ /* 0x000ea8000c1e1100 */
[----:B------:R-:W3:Y:S04]  /*0310*/  LDG.E.U8 R25, desc[UR14][R4.64+0x1] ;  /* 0x0000010e04197981 */ /* 0x000ee8000c1e1100 */
[----:B------:R-:W4:Y:S04]  /*0320*/  LDG.E.U8 R28, desc[UR14][R2.64+-0x1] ;  /* 0xffffff0e021c7981 */ /* 0x000f28000c1e1100 */
[----:B------:R-:W4:Y:S04]  /*0330*/  LDG.E.U8 R27, desc[UR14][R4.64+0x2] ;  /* 0x0000020e041b7981 */ /* 0x000f28000c1e1100 */
[----:B------:R-:W5:Y:S04]  /*0340*/  LDG.E.U8 R13, desc[UR14][R2.64] ;  /* 0x0000000e020d7981 */ /* 0x000f68000c1e1100 */
[----:B------:R-:W5:Y:S04]  /*0350*/  LDG.E.U8 R14, desc[UR14][R4.64+0x3] ;  /* 0x0000030e040e7981 */ /* 0x000f68000c1e1100 */
[----:B------:R-:W5:Y:S04]  /*0360*/  LDG.E.U8 R15, desc[UR14][R2.64+0x1] ;  /* 0x0000010e020f7981 */ /* 0x000f68000c1e1100 */
[----:B------:R-:W5:Y:S04]  /*0370*/  LDG.E.U8 R16, desc[UR14][R4.64+0x4] ;  /* 0x0000040e04107981 */ /* 0x000f68000c1e1100 */
[----:B------:R-:W5:Y:S04]  /*0380*/  LDG.E.U8 R17, desc[UR14][R2.64+0x2] ;  /* 0x0000020e02117981 */ /* 0x000f68000c1e1100 */
[----:B------:R-:W5:Y:S04]  /*0390*/  LDG.E.U8 R18, desc[UR14][R4.64+0x5] ;  /* 0x0000050e04127981 */ /* 0x000f68000c1e1100 */
[----:B------:R-:W5:Y:S04]  /*03a0*/  LDG.E.U8 R19, desc[UR14][R2.64+0x3] ;  /* 0x0000030e02137981 */ /* 0x000f68000c1e1100 */
[----:B------:R-:W5:Y:S04]  /*03b0*/  LDG.E.U8 R20, desc[UR14][R4.64+0x6] ;  /* 0x0000060e04147981 */ /* 0x000f68000c1e1100 */
[----:B------:R0:W5:Y:S04]  /*03c0*/  LDG.E.U8 R21, desc[UR14][R4.64+0x7] ;  /* 0x0000070e04157981 */ /* 0x000168000c1e1100 */
[----:B------:R-:W5:Y:S01]  /*03d0*/  LDG.E.U8 R22, desc[UR14][R2.64+0x4] ;  /* 0x0000040e02167981 */ /* 0x000f62000c1e1100 */
[----:B------:R-:W-:-:S04]  /*03e0*/  UIADD3 UR5, UPT, UPT, UR5, 0x8, URZ ;  /* 0x0000000805057890 */ /* 0x000fc8000fffe0ff */
[----:B------:R-:W-:Y:S01]  /*03f0*/  UISETP.NE.AND UP1, UPT, UR5, URZ, UPT ;  /* 0x000000ff0500728c */ /* 0x000fe2000bf25270 */
[----:B------:R-:W-:Y:S01]  /*0400*/  VIADD R12, R12, 0x8 ;  /* 0x000000080c0c7836 */ /* 0x000fe20000000000 */
[----:B--2---:R-:W-:Y:S02]  /*0410*/  ISETP.NE.AND P0, PT, R23, R24, PT ;  /* 0x000000181700720c */ /* 0x004fe40003f05270 */
[----:B---3--:R-:W-:Y:S01]  /*0420*/  ISETP.NE.AND P1, PT, R25, R26, PT ;  /* 0x0000001a1900720c */ /* 0x008fe20003f25270 */
[----:B------:R-:W-:-:S10]  /*0430*/  VIADD R23, R8, 0x1 ;  /* 0x0000000108177836 */ /* 0x000fd40000000000 */
[----:B------:R-:W-:Y:S01]  /*0440*/  @P0 IMAD.MOV R23, RZ, RZ, R8 ;  /* 0x000000ffff170224 */ /* 0x000fe200078e0208 */
[----:B----4-:R-:W-:-:S03]  /*0450*/  ISETP.NE.AND P0, PT, R27, R28, PT ;  /* 0x0000001c1b00720c */ /* 0x010fc60003f05270 */
[----:B------:R-:W-:Y:S02]  /*0460*/  VIADD R8, R23, 0x1 ;  /* 0x0000000117087836 */ /* 0x000fe40000000000 */
[----:B------:R-:W-:Y:S01]  /*0470*/  @P1 IMAD.MOV R8, RZ, RZ, R23 ;  /* 0x000000ffff081224 */ /* 0x000fe200078e0217 */
[----:B-----5:R-:W-:-:S04]  /*0480*/  ISETP.NE.AND P1, PT, R14, R13, PT ;  /* 0x0000000d0e00720c */ /* 0x020fc80003f25270 */
[----:B------:R-:W-:-:S03]  /*0490*/  IADD3 R13, PT, PT, R8, 0x1, RZ ;  /* 0x00000001080d7810 */ /* 0x000fc60007ffe0ff */
[----:B------:R-:W-:Y:S01]  /*04a0*/  @P0 IMAD.MOV R13, RZ, RZ, R8 ;  /* 0x000000ffff0d0224 */ /* 0x000fe200078e0208 */
[----:B------:R-:W-:-:S03]  /*04b0*/  ISETP.NE.AND P0, PT, R16, R15, PT ;  /* 0x0000000f1000720c */ /* 0x000fc60003f05270 */
[----:B0-----:R-:W-:Y:S02]  /*04c0*/  VIADD R4, R13, 0x1 ;  /* 0x000000010d047836 */ /* 0x001fe40000000000 */
[----:B------:R-:W-:Y:S01]  /*04d0*/  @P1 IMAD.MOV R4, RZ, RZ, R13 ;  /* 0x000000ffff041224 */ /* 0x000fe200078e020d */
[----:B------:R-:W-:-:S03]  /*04e0*/  ISETP.NE.AND P1, PT, R18, R17, PT ;  /* 0x000000111200720c */ /* 0x000fc60003f25270 */
[----:B------:R-:W-:-:S04]  /*04f0*/  VIADD R5, R4, 0x1 ;  /* 0x0000000104057836 */ /* 0x000fc80000000000 */
[----:B------:R-:W-:Y:S02]  /*0500*/  @P0 IADD3 R5, PT, PT, R4, RZ, RZ ;  /* 0x000000ff04050210 */ /* 0x000fe40007ffe0ff */
[----:B------:R-:W-:-:S03]  /*0510*/  ISETP.NE.AND P0, PT, R20, R19, PT ;  /* 0x000000131400720c */ /* 0x000fc60003f05270 */
[----:B------:R-:W-:Y:S02]  /*0520*/  VIADD R4, R5, 0x1 ;  /* 0x0000000105047836 */ /* 0x000fe40000000000 */
[----:B------:R-:W-:Y:S01]  /*0530*/  @P1 IMAD.MOV R4, RZ, RZ, R5 ;  /* 0x000000ffff041224 */ /* 0x000fe200078e0205 */
[----:B------:R-:W-:-:S03]  /*0540*/  ISETP.NE.AND P1, PT, R21, R22, PT ;  /* 0x000000161500720c */ /* 0x000fc60003f25270 */
[----:B------:R-:W-:-:S04]  /*0550*/  VIADD R5, R4, 0x1 ;  /* 0x0000000104057836 */ /* 0x000fc80000000000 */
[----:B------:R-:W-:Y:S01]  /*0560*/  @P0 IMAD.MOV R5, RZ, RZ, R4 ;  /* 0x000000ffff050224 */ /* 0x000fe200078e0204 */
[----:B------:R-:W-:-:S04]  /*0570*/  IADD3 R2, P0, PT, R2, 0x8, RZ ;  /* 0x0000000802027810 */ /* 0x000fc80007f1e0ff */
[----:B------:R-:W-:Y:S01]  /*0580*/  IADD3 R8, PT, PT, R5, 0x1, RZ ;  /* 0x0000000105087810 */ /* 0x000fe20007ffe0ff */
[----:B------:R-:W-:Y:S02]  /*0590*/  IMAD.X R3, RZ, RZ, R3, P0 ;  /* 0x000000ffff037224 */ /* 0x000fe400000e0603 */
[----:B------:R-:W-:Y:S01]  /*05a0*/  @P1 IMAD.MOV R8, RZ, RZ, R5 ;  /* 0x000000ffff081224 */ /* 0x000fe200078e0205 */
[----:B------:R-:W-:Y:S06]  /*05b0*/  BRA.U UP1, `(.L_x_2) ;  /* 0xfffffffd01407547 */ /* 0x000fec000b83ffff */
[----:B------:R-:W-:-:S07]  /*05c0*/  IMAD.U32 R5, RZ, RZ, UR13 ;  /* 0x0000000dff057e24 */ /* 0x000fce000f8e00ff */
.L_x_1:
[----:B------:R-:W-:-:S09]  /*05d0*/  UISETP.NE.AND UP1, UPT, UR11, URZ, UPT ;  /* 0x000000ff0b00728c */ /* 0x000fd2000bf25270 */
[----:B------:R-:W-:Y:S05]  /*05e0*/  BRA.U !UP1, `(.L_x_3) ;  /* 0x0000000509347547 */ /* 0x000fea000b800000 */
[----:B------:R-:W-:Y:S02]  /*05f0*/  UIADD3 UR5, UPT, UPT, UR11, -0x1, URZ ;  /* 0xffffffff0b057890 */ /* 0x000fe4000fffe0ff */
[----:B------:R-:W-:Y:S02]  /*0600*/  UISETP.NE.AND UP2, UPT, UR12, URZ, UPT ;  /* 0x000000ff0c00728c */ /* 0x000fe4000bf45270 */
[----:B------:R-:W-:-:S09]  /*0610*/  UISETP.GE.U32.AND UP1, UPT, UR5, 0x3, UPT ;  /* 0x000000030500788c */ /* 0x000fd2000bf26070 */
[----:B------:R-:W-:Y:S05]  /*0620*/  BRA.U !UP1, `(.L_x_4) ;  /* 0x0000000109807547 */ /* 0x000fea000b800000 */
[----:B------:R-:W1:Y:S01]  /*0630*/  LDC.64 R10, c[0x0][0x388] ;  /* 0x0000e200ff0a7b82 */ /* 0x000e620000000a00 */
[C---:B------:R-:W-:Y:S01]  /*0640*/  VIADD R13, R5.reuse, UR18 ;  /* 0x00000012050d7c36 */ /* 0x040fe20008000000 */
[----:B------:R-:W-:-:S06]  /*0650*/  IADD3 R3, PT, PT, R5, UR8, RZ ;  /* 0x0000000805037c10 */ /* 0x000fcc000fffe0ff */
[----:B------:R-:W2:Y:S01]  /*0660*/  LDC.64 R14, c[0x0][0x380] ;  /* 0x0000e000ff0e7b82 */ /* 0x000ea20000000a00 */
[----:B-1----:R-:W-:-:S05]  /*0670*/  IADD3 R12, P2, PT, R13, R10, RZ ;  /* 0x0000000a0d0c7210 */ /* 0x002fca0007f5e0ff */
[----:B------:R-:W-:Y:S01]  /*0680*/  IMAD.X R13, RZ, RZ, R11, P2 ;  /* 0x000000ffff0d7224 */ /* 0x000fe200010e060b */
[----:B--2---:R-:W-:Y:S02]  /*0690*/  IADD3 R2, P0, P1, R3, R14, R9 ;  /* 0x0000000e03027210 */ /* 0x004fe4000791e009 */
[----:B------:R-:W-:-:S03]  /*06a0*/  SHF.R.S32.HI R3, RZ, 0x1f, R3 ;  /* 0x0000001fff037819 */ /* 0x000fc60000011403 */
[----:B0-----:R-:W2:Y:S01]  /*06b0*/  LDG.E.U8 R13, desc[UR14][R12.64] ;  /* 0x0000000e0c0d7981 */ /* 0x001ea2000c1e1100 */
[----:B------:R-:W-:Y:S02]  /*06c0*/  IADD3.X R3, PT, PT, R3, R15, R6, P0, P1 ;  /* 0x0000000f03037210 */ /* 0x000fe400007e2406 */
[----:B------:R-:W-:-:S03]  /*06d0*/  IADD3 R10, P0, P1, R5, UR18, R10 ;  /* 0x00000012050a7c10 */ /* 0x000fc6000f91e00a */
[----:B------:R-:W2:Y:S01]  /*06e0*/  LDG.E.U8 R4, desc[UR14][R2.64] ;  /* 0x0000000e02047981 */ /* 0x000ea2000c1e1100 */
[----:B------:R-:W-:-:S03]  /*06f0*/  IADD3.X R11, PT, PT, RZ, R11, RZ, P0, P1 ;  /* 0x0000000bff0b7210 */ /* 0x000fc600007e24ff */
[----:B------:R-:W3:Y:S04]  /*0700*/  LDG.E.U8 R14, desc[UR14][R2.64+0x1] ;  /* 0x0000010e020e7981 */ /* 0x000ee8000c1e1100 */
[----:B------:R-:W3:Y:S04]  /*0710*/  LDG.E.U8 R15, desc[UR14][R10.64+0x1] ;  /* 0x0000010e0a0f7981 */ /* 0x000ee8000c1e1100 */
[----:B------:R-:W4:Y:S04]  /*0720*/  LDG.E.U8 R16, desc[UR14][R2.64+0x2] ;  /* 0x0000020e02107981 */ /* 0x000f28000c1e1100 */
[----:B------:R-:W4:Y:S04]  /*0730*/  LDG.E.U8 R17, desc[UR14][R10.64+0x2] ;  /* 0x0000020e0a117981 */ /* 0x000f28000c1e1100 */
[----:B------:R-:W5:Y:S04]  /*0740*/  LDG.E.U8 R18, desc[UR14][R2.64+0x3] ;  /* 0x0000030e02127981 */ /* 0x000f68000c1e1100 */
[----:B------:R-:W5:Y:S01]  /*0750*/  LDG.E.U8 R19, desc[UR14][R10.64+0x3] ;  /* 0x0000030e0a137981 */ /* 0x000f62000c1e1100 */
[----:B------:R-:W-:-:S02]  /*0760*/  IADD3 R5, PT, PT, R5, 0x4, RZ ;  /* 0x0000000405057810 */ /* 0x000fc40007ffe0ff */
[----:B--2---:R-:W-:Y:S01]  /*0770*/  ISETP.NE.AND P0, PT, R4, R13, PT ;  /* 0x0000000d0400720c */ /* 0x004fe20003f05270 */
[----:B------:R-:W-:Y:S01]  /*0780*/  VIADD R4, R8, 0x1 ;  /* 0x0000000108047836 */ /* 0x000fe20000000000 */
[----:B---3--:R-:W-:-:S11]  /*0790*/  ISETP.NE.AND P1, PT, R14, R15, PT ;  /* 0x0000000f0e00720c */ /* 0x008fd60003f25270 */
[----:B------:R-:W-:Y:S01]  /*07a0*/  @P0 IMAD.MOV R4, RZ, RZ, R8 ;  /* 0x000000ffff040224 */ /* 0x000fe200078e0208 */
[----:B----4-:R-:W-:-:S04]  /*07b0*/  ISETP.NE.AND P0, PT, R16, R17, PT ;  /* 0x000000111000720c */ /* 0x010fc80003f05270 */
[----:B------:R-:W-:Y:S01]  /*07c0*/  IADD3 R8, PT, PT, R4, 0x1, RZ ;  /* 0x0000000104087810 */ /* 0x000fe20007ffe0ff */
[----:B------:R-:W-:Y:S01]  /*07d0*/  @P1 IMAD.MOV R8, RZ, RZ, R4 ;  /* 0x000000ffff081224 */ /* 0x000fe200078e0204 */
[----:B-----5:R-:W-:-:S03]  /*07e0*/  ISETP.NE.AND P1, PT, R18, R19, PT ;  /* 0x000000131200720c */ /* 0x020fc60003f25270 */
[----:B------:R-:W-:-:S04]  /*07f0*/  VIADD R4, R8, 0x1 ;  /* 0x0000000108047836 */ /* 0x000fc80000000000 */
[----:B------:R-:W-:-:S04]  /*0800*/  @P0 IMAD.MOV R4, RZ, RZ, R8 ;  /* 0x000000ffff040224 */ /* 0x000fc800078e0208 */
[----:B------:R-:W-:Y:S02]  /*0810*/  VIADD R8, R4, 0x1 ;  /* 0x0000000104087836 */ /* 0x000fe40000000000 */
[----:B------:R-:W-:-:S07]  /*0820*/  @P1 IMAD.MOV R8, RZ, RZ, R4 ;  /* 0x000000ffff081224 */ /* 0x000fce00078e0204 */
.L_x_4:
[----:B------:R-:W-:Y:S05]  /*0830*/  BRA.U !UP2, `(.L_x_3) ;  /* 0x000000010aa07547 */ /* 0x000fea000b800000 */
[----:B------:R-:W-:Y:S02]  /*0840*/  UISETP.NE.AND UP1, UPT, UR12, 0x1, UPT ;  /* 0x000000010c00788c */ /* 0x000fe4000bf25270 */
[----:B------:R-:W-:-:S07]  /*0850*/  ULOP3.LUT UP2, URZ, UR9, 0x1, URZ, 0xc0, !UPT ;  /* 0x0000000109ff7892 */ /* 0x000fce000f84c0ff */
[----:B------:R-:W-:Y:S05]  /*0860*/  BRA.U !UP1, `(.L_x_5) ;  /* 0x0000000109587547 */ /* 0x000fea000b800000 */
[----:B------:R-:W1:Y:S01]  /*0870*/  LDC.64 R10, c[0x0][0x380] ;  /* 0x0000e000ff0a7b82 */ /* 0x000e620000000a00 */
[C---:B------:R-:W-:Y:S02]  /*0880*/  VIADD R4, R5.reuse, UR8 ;  /* 0x0000000805047c36 */ /* 0x040fe40008000000 */
[----:B------:R-:W-:-:S05]  /*0890*/  VIADD R13, R5, UR18 ;  /* 0x00000012050d7c36 */ /* 0x000fca0008000000 */
[----:B------:R-:W2:Y:S01]  /*08a0*/  LDC.64 R2, c[0x0][0x388] ;  /* 0x0000e200ff027b82 */ /* 0x000ea20000000a00 */
[----:B-1----:R-:W-:Y:S02]  /*08b0*/  IADD3 R10, P0, P1, R4, R10, R9 ;  /* 0x0000000a040a7210 */ /* 0x002fe4000791e009 */
[----:B------:R-:W-:-:S04]  /*08c0*/  SHF.R.S32.HI R4, RZ, 0x1f, R4 ;  /* 0x0000001fff047819 */ /* 0x000fc80000011404 */
[----:B------:R-:W-:Y:S02]  /*08d0*/  IADD3.X R11, PT, PT, R4, R11, R6, P0, P1 ;  /* 0x0000000b040b7210 */ /* 0x000fe400007e2406 */
[----:B--2---:R-:W-:Y:S02]  /*08e0*/  IADD3 R12, P2, PT, R13, R2, RZ ;  /* 0x000000020d0c7210 */ /* 0x004fe40007f5e0ff */
[C---:B------:R-:W-:Y:S01]  /*08f0*/  IADD3 R2, P0, P1, R5.reuse, UR18, R2 ;  /* 0x0000001205027c10 */ /* 0x040fe2000f91e002 */
[----:B0-----:R-:W2:Y:S02]  /*0900*/  LDG.E.U8 R4, desc[UR14][R10.64] ;  /* 0x0000000e0a047981 */ /* 0x001ea4000c1e1100 */
[----:B------:R-:W-:Y:S01]  /*0910*/  IMAD.X R13, RZ, RZ, R3, P2 ;  /* 0x000000ffff0d7224 */ /* 0x000fe200010e0603 */
[----:B------:R-:W-:Y:S01]  /*0920*/  IADD3.X R3, PT, PT, RZ, R3, RZ, P0, P1 ;  /* 0x00000003ff037210 */ /* 0x000fe200007e24ff */
[----:B------:R-:W3:Y:S04]  /*0930*/  LDG.E.U8 R14, desc[UR14][R10.64+0x1] ;  /* 0x0000010e0a0e7981 */ /* 0x000ee8000c1e1100 */
[----:B------:R-:W2:Y:S04]  /*0940*/  LDG.E.U8 R13, desc[UR14][R12.64] ;  /* 0x0000000e0c0d7981 */ /* 0x000ea8000c1e1100 */
[----:B------:R-:W3:Y:S01]  /*0950*/  LDG.E.U8 R3, desc[UR14][R2.64+0x1] ;  /* 0x0000010e02037981 */ /* 0x000ee2000c1e1100 */
[----:B------:R-:W-:Y:S01]  /*0960*/  VIADD R5, R5, 0x2 ;  /* 0x0000000205057836 */ /* 0x000fe20000000000 */
[----:B--2---:R-:W-:-:S02]  /*0970*/  ISETP.NE.AND P0, PT, R4, R13, PT ;  /* 0x0000000d0400720c */ /* 0x004fc40003f05270 */
[----:B---3--:R-:W-:Y:S02]  /*0980*/  ISETP.NE.AND P1, PT, R14, R3, PT ;  /* 0x000000030e00720c */ /* 0x008fe40003f25270 */
[----:B------:R-:W-:-:S09]  /*0990*/  IADD3 R4, PT, PT, R8, 0x1, RZ ;  /* 0x0000000108047810 */ /* 0x000fd20007ffe0ff */
[----:B------:R-:W-:-:S04]  /*09a0*/  @P0 IMAD.MOV R4, RZ, RZ, R8 ;  /* 0x000000ffff040224 */ /* 0x000fc800078e0208 */
[C---:B------:R-:W-:Y:S01]  /*09b0*/  VIADD R8, R4.reuse, 0x1 ;  /* 0x0000000104087836 */ /* 0x040fe20000000000 */
[----:B------:R-:W-:-:S07]  /*09c0*/  @P1 IADD3 R8, PT, PT, R4, RZ, RZ ;  /* 0x000000ff04081210 */ /* 0x000fce0007ffe0ff */
.L_x_5:
[----:B------:R-:W-:Y:S05]  /*09d0*/  BRA.U !UP2, `(.L_x_3) ;  /* 0x000000010a387547 */ /* 0x000fea000b800000 */
[----:B------:R-:W1:Y:S01]  /*09e0*/  LDCU.128 UR20, c[0x0][0x380] ;  /* 0x00007000ff1477ac */ /* 0x000e620008000c00 */
[C---:B------:R-:W-:Y:S02]  /*09f0*/  VIADD R4, R5.reuse, UR8 ;  /* 0x0000000805047c36 */ /* 0x040fe40008000000 */
[----:B------:R-:W-:-:S03]  /*0a00*/  VIADD R5, R5, UR18 ;  /* 0x0000001205057c36 */ /* 0x000fc60008000000 */
[----:B------:R-:W-:Y:S02]  /*0a10*/  SHF.R.S32.HI R3, RZ, 0x1f, R4 ;  /* 0x0000001fff037819 */ /* 0x000fe40000011404 */
[----:B-1----:R-:W-:Y:S02]  /*0a20*/  IADD3 R2, P0, P1, R4, UR20, R9 ;  /* 0x0000001404027c10 */ /* 0x002fe4000f91e009 */
[----:B------:R-:W-:Y:S02]  /*0a30*/  IADD3 R4, P2, PT, R5, UR22, RZ ;  /* 0x0000001605047c10 */ /* 0x000fe4000ff5e0ff */
[----:B------:R-:W-:-:S03]  /*0a40*/  IADD3.X R3, PT, PT, R3, UR21, R6, P0, P1 ;  /* 0x0000001503037c10 */ /* 0x000fc600087e2406 */
[----:B------:R-:W-:Y:S02]  /*0a50*/  IMAD.X R5, RZ, RZ, UR23, P2 ;  /* 0x00000017ff057e24 */ /* 0x000fe400090e06ff */
[----:B0-----:R-:W2:Y:S04]  /*0a60*/  LDG.E.U8 R2, desc[UR14][R2.64] ;  /* 0x0000000e02027981 */ /* 0x001ea8000c1e1100 */
[----:B------:R-:W2:Y:S01]  /*0a70*/  LDG.E.U8 R5, desc[UR14][R4.64] ;  /* 0x0000000e04057981 */ /* 0x000ea2000c1e1100 */
[----:B------:R-:W-:Y:S02]  /*0a80*/  IADD3 R10, PT, PT, R8, 0x1, RZ ;  /* 0x00000001080a7810 */ /* 0x000fe40007ffe0ff */
[----:B--2---:R-:W-:-:S13]  /*0a90*/  ISETP.NE.AND P0, PT, R2, R5, PT ;  /* 0x000000050200720c */ /* 0x004fda0003f05270 */
[----:B------:R-:W-:-:S04]  /*0aa0*/  @P0 IMAD.MOV R10, RZ, RZ, R8 ;  /* 0x000000ffff0a0224 */ /* 0x000fc800078e0208 */
[----:B------:R-:W-:-:S07]  /*0ab0*/  IMAD.MOV.U32 R8, RZ, RZ, R10 ;  /* 0x000000ffff087224 */ /* 0x000fce00078e000a */
.L_x_3:
[----:B------:R-:W-:Y:S05]  /*0ac0*/  BRA.U UP0, `(.L_x_6) ;  /* 0xfffffff500b47547 */ /* 0x000fea000b83ffff */
.L_x_0:
[----:B------:R-:W1:Y:S01]  /*0ad0*/  LDC.64 R2, c[0x0][0x390] ;  /* 0x0000e400ff027b82 */ /* 0x000e620000000a00 */
[----:B------:R-:W-:-:S04]  /*0ae0*/  IMAD R7, R0, UR10, R7 ;  /* 0x0000000a00077c24 */ /* 0x000fc8000f8e0207 */
[----:B-1----:R-:W-:-:S05]  /*0af0*/  IMAD.WIDE R2, R7, 0x4, R2 ;  /* 0x0000000407027825 */ /* 0x002fca00078e0202 */
[----:B0-----:R-:W-:Y:S01]  /*0b00*/  STG.E desc[UR14][R2.64], R8 ;  /* 0x0000000802007986 */ /* 0x001fe2000c10190e */
[----:B------:R-:W-:Y:S05]  /*0b10*/  EXIT ;  /* 0x000000000000794d */ /* 0x000fea0003800000 */
.L_x_7:
[----:B------:R-:W-:-:S00]  /*0b20*/  BRA `(.L_x_7) ;  /* 0xfffffffc00fc7947 */ /* 0x000fc0000383ffff */
[----:B------:R-:W-:-:S00]  /*0b30*/  NOP ;  /* 0x0000000000007918 */ /* 0x000fc00000000000 */
        /* <DEDUP_REMOVED lines=12> */
.L_x_8:


//--------------------- .nv.shared.reserved.0     --------------------------
	.section	.nv.shared.reserved.0,"aw",@nobits
	.weak		__nv_reservedSMEM_offset_0_alias
	.size		__nv_reservedSMEM_offset_0_alias, 0, 64
	.other		__nv_reservedSMEM_offset_0_alias,@"STO_CUDA_RESERVED_SHARED STV_DEFAULT"
__nv_reservedSMEM_offset_0_alias:
	.zero		0
	.zero		64


//--------------------- .nv.constant0._Z4maskPcS_Piii --------------------------
	.section	.nv.constant0._Z4maskPcS_Piii,"a",@progbits
	.sectionflags	@""
	.align	4
.nv.constant0._Z4maskPcS_Piii:
	.zero		928


//--------------------- SYMBOLS --------------------------

	.type		.nv.reservedSmem.offset0,@object
	.size		.nv.reservedSmem.offset0,0x4
